//
// Generated by NVIDIA NVVM Compiler
//
// Compiler Build ID: CL-36424714
// Cuda compilation tools, release 13.0, V13.0.88
// Based on NVVM 20.0.0
//

.version 9.0
.target sm_100
.address_size 64

	// .globl	_Z5saxpyifPfS_

.visible .entry _Z5saxpyifPfS_(
	.param .u32 _Z5saxpyifPfS__param_0,
	.param .f32 _Z5saxpyifPfS__param_1,
	.param .u64 .ptr .align 1 _Z5saxpyifPfS__param_2,
	.param .u64 .ptr .align 1 _Z5saxpyifPfS__param_3
)
{
	.reg .pred 	%p<2>;
	.reg .b32 	%r<6>;
	.reg .b32 	%f<5>;
	.reg .b64 	%rd<8>;

	ld.param.u32 	%r2, [_Z5saxpyifPfS__param_0];
	ld.param.f32 	%f1, [_Z5saxpyifPfS__param_1];
	ld.param.u64 	%rd1, [_Z5saxpyifPfS__param_2];
	ld.param.u64 	%rd2, [_Z5saxpyifPfS__param_3];
	mov.u32 	%r3, %ntid.x;
	mov.u32 	%r4, %ctaid.x;
	mov.u32 	%r5, %tid.x;
	mad.lo.s32 	%r1, %r3, %r4, %r5;
	setp.ge.s32 	%p1, %r1, %r2;
	@%p1 bra 	$L__BB0_2;
	cvta.to.global.u64 	%rd3, %rd2;
	cvta.to.global.u64 	%rd4, %rd1;
	mul.wide.s32 	%rd5, %r1, 4;
	add.s64 	%rd6, %rd3, %rd5;
	ld.global.f32 	%f2, [%rd6];
	add.s64 	%rd7, %rd4, %rd5;
	ld.global.f32 	%f3, [%rd7];
	fma.rn.f32 	%f4, %f1, %f2, %f3;
	st.global.f32 	[%rd6], %f4;
$L__BB0_2:
	ret;

}


// ===== COMPILED SASS (sm_100) =====

	.target	sm_100

	.elftype	@"ET_EXEC"


//--------------------- .note.nv.tkinfo           --------------------------
	.section	.note.nv.tkinfo,"",@"SHT_NOTE"
	.sectionflags	@"SHF_NOTE_NV_TKINFO"
	.tkinfo
        /*0018*/ 	.word	0x00000002
        /*0030*/ 	.string	""
        /*0030*/ 	.string	"ptxas"
        /*0030*/ 	.string	"Cuda compilation tools, release 13.0, V13.0.88"
        /*0030*/ 	.string	"Build cuda_13.0.r13.0/compiler.36424714_0"
        /*0030*/ 	.string	"-arch sm_100 -m 64 "



//--------------------- .note.nv.cuinfo           --------------------------
	.section	.note.nv.cuinfo,"",@"SHT_NOTE"
	.sectionflags	@"SHF_NOTE_NV_CUINFO"
        /*0018*/ 	.short	0x0002
        /*001a*/ 	.short	0x0064
        /*001c*/ 	.short	0x0082
	.zero		2


//--------------------- .nv.info                  --------------------------
	.section	.nv.info,"",@"SHT_CUDA_INFO"
	.align	4


	//----- nvinfo : EIATTR_REGCOUNT
	.align		4
        /*0000*/ 	.byte	0x04, 0x2f
        /*0002*/ 	.short	(.L_1 - .L_0)
	.align		4
.L_0:
        /*0004*/ 	.word	index@(_Z5saxpyifPfS_)
        /*0008*/ 	.word	0x0000000a


	//----- nvinfo : EIATTR_FRAME_SIZE
	.align		4
.L_1:
        /*000c*/ 	.byte	0x04, 0x11
        /*000e*/ 	.short	(.L_3 - .L_2)
	.align		4
.L_2:
        /*0010*/ 	.word	index@(_Z5saxpyifPfS_)
        /*0014*/ 	.word	0x00000000


	//----- nvinfo : EIATTR_MIN_STACK_SIZE
	.align		4
.L_3:
        /*0018*/ 	.byte	0x04, 0x12
        /*001a*/ 	.short	(.L_5 - .L_4)
	.align		4
.L_4:
        /*001c*/ 	.word	index@(_Z5saxpyifPfS_)
        /*0020*/ 	.word	0x00000000
.L_5:


//--------------------- .nv.compat                --------------------------
	.section	.nv.compat,"",@"SHT_CUDA_COMPAT_INFO"
	.align	4
        /*0000*/ 	.byte	0x02, 0x09, 0x00, 0x00, 0x02, 0x02, 0x01, 0x00, 0x02, 0x05, 0x05, 0x00, 0x03, 0x07, 0x01, 0x01
        /*0010*/ 	.byte	0x02, 0x03, 0x00, 0x00, 0x02, 0x06, 0x01, 0x00, 0x04, 0x0b, 0x08, 0x00, 0x09, 0x00, 0x00, 0x00
        /*0020*/ 	.byte	0x00, 0x00, 0x00, 0x00


//--------------------- .nv.info._Z5saxpyifPfS_   --------------------------
	.section	.nv.info._Z5saxpyifPfS_,"",@"SHT_CUDA_INFO"
	.sectionflags	@""
	.align	4


	//----- nvinfo : EIATTR_CUDA_API_VERSION
	.align		4
        /*0000*/ 	.byte	0x04, 0x37
        /*0002*/ 	.short	(.L_7 - .L_6)
.L_6:
        /*0004*/ 	.word	0x00000082


	//----- nvinfo : EIATTR_KPARAM_INFO
	.align		4
.L_7:
        /*0008*/ 	.byte	0x04, 0x17
        /*000a*/ 	.short	(.L_9 - .L_8)
.L_8:
        /*000c*/ 	.word	0x00000000
        /*0010*/ 	.short	0x0003
        /*0012*/ 	.short	0x0010
        /*0014*/ 	.byte	0x00, 0xf5, 0x21, 0x00


	//----- nvinfo : EIATTR_KPARAM_INFO
	.align		4
.L_9:
        /*0018*/ 	.byte	0x04, 0x17
        /*001a*/ 	.short	(.L_11 - .L_10)
.L_10:
        /*001c*/ 	.word	0x00000000
        /*0020*/ 	.short	0x0002
        /*0022*/ 	.short	0x0008
        /*0024*/ 	.byte	0x00, 0xf5, 0x21, 0x00


	//----- nvinfo : EIATTR_KPARAM_INFO
	.align		4
.L_11:
        /*0028*/ 	.byte	0x04, 0x17
        /*002a*/ 	.short	(.L_13 - .L_12)
.L_12:
        /*002c*/ 	.word	0x00000000
        /*0030*/ 	.short	0x0001
        /*0032*/ 	.short	0x0004
        /*0034*/ 	.byte	0x00, 0xf0, 0x11, 0x00


	//----- nvinfo : EIATTR_KPARAM_INFO
	.align		4
.L_13:
        /*0038*/ 	.byte	0x04, 0x17
        /*003a*/ 	.short	(.L_15 - .L_14)
.L_14:
        /*003c*/ 	.word	0x00000000
        /*0040*/ 	.short	0x0000
        /*0042*/ 	.short	0x0000
        /*0044*/ 	.byte	0x00, 0xf0, 0x11, 0x00


	//----- nvinfo : EIATTR_SPARSE_MMA_MASK
	.align		4
.L_15:
        /*0048*/ 	.byte	0x03, 0x50
        /*004a*/ 	.short	0x0000


	//----- nvinfo : EIATTR_MAXREG_COUNT
	.align		4
        /*004c*/ 	.byte	0x03, 0x1b
        /*004e*/ 	.short	0x00ff


	//----- nvinfo : EIATTR_MERCURY_ISA_VERSION
	.align		4
        /*0050*/ 	.byte	0x03, 0x5f
        /*0052*/ 	.short	0x0101


	//----- nvinfo : EIATTR_VRC_CTA_INIT_COUNT
	.align		4
        /*0054*/ 	.byte	0x02, 0x4a
	.zero		1
	.zero		1


	//----- nvinfo : EIATTR_EXIT_INSTR_OFFSETS
	.align		4
        /*0058*/ 	.byte	0x04, 0x1c
        /*005a*/ 	.short	(.L_17 - .L_16)


	//   ....[0]....
.L_16:
        /*005c*/ 	.word	0x00000070


	//   ....[1]....
        /*0060*/ 	.word	0x00000120


	//----- nvinfo : EIATTR_CBANK_PARAM_SIZE
	.align		4
.L_17:
        /*0064*/ 	.byte	0x03, 0x19
        /*0066*/ 	.short	0x0018


	//----- nvinfo : EIATTR_PARAM_CBANK
	.align		4
        /*0068*/ 	.byte	0x04, 0x0a
        /*006a*/ 	.short	(.L_19 - .L_18)
	.align		4
.L_18:
        /*006c*/ 	.word	index@(.nv.constant0._Z5saxpyifPfS_)
        /*0070*/ 	.short	0x0380
        /*0072*/ 	.short	0x0018


	//----- nvinfo : EIATTR_SW_WAR
	.align		4
.L_19:
        /*0074*/ 	.byte	0x04, 0x36
        /*0076*/ 	.short	(.L_21 - .L_20)
.L_20:
        /*0078*/ 	.word	0x00000008
.L_21:


//--------------------- .nv.callgraph             --------------------------
	.section	.nv.callgraph,"",@"SHT_CUDA_CALLGRAPH"
	.align	4
	.sectionentsize	8
	.align		4
        /*0000*/ 	.word	0x00000000
	.align		4
        /*0004*/ 	.word	0xffffffff
	.align		4
        /*0008*/ 	.word	0x00000000
	.align		4
        /*000c*/ 	.word	0xfffffffe
	.align		4
        /*0010*/ 	.word	0x00000000
	.align		4
        /*0014*/ 	.word	0xfffffffd
	.align		4
        /*0018*/ 	.word	0x00000000
	.align		4
        /*001c*/ 	.word	0xfffffffc


//--------------------- .text._Z5saxpyifPfS_      --------------------------
	.section	.text._Z5saxpyifPfS_,"ax",@progbits
	.align	128
        .global         _Z5saxpyifPfS_
        .type           _Z5saxpyifPfS_,@function
        .size           _Z5saxpyifPfS_,(.L_x_1 - _Z5saxpyifPfS_)
        .other          _Z5saxpyifPfS_,@"STO_CUDA_ENTRY STV_DEFAULT"
_Z5saxpyifPfS_:
.text._Z5saxpyifPfS_:
[----:B------:R-:W-:Y:S01]  /*0000*/  LDC R1, c[0x0][0x37c] ;  /* 0x0000df00ff017b82 */ /* 0x000fe20000000800 */
[----:B------:R-:W0:Y:S01]  /*0010*/  S2R R7, SR_CTAID.X ;  /* 0x0000000000077919 */ /* 0x000e220000002500 */
[----:B------:R-:W0:Y:S01]  /*0020*/  LDCU UR4, c[0x0][0x360] ;  /* 0x00006c00ff0477ac */ /* 0x000e220008000800 */
[----:B------:R-:W0:Y:S01]  /*0030*/  S2R R0, SR_TID.X ;  /* 0x0000000000007919 */ /* 0x000e220000002100 */
[----:B------:R-:W1:Y:S01]  /*0040*/  LDCU UR5, c[0x0][0x380] ;  /* 0x00007000ff0577ac */ /* 0x000e620008000800 */
[----:B0-----:R-:W-:-:S05]  /*0050*/  IMAD R7, R7, UR4, R0 ;  /* 0x0000000407077c24 */ /* 0x001fca000f8e0200 */
[----:B-1----:R-:W-:-:S13]  /*0060*/  ISETP.GE.AND P0, PT, R7, UR5, PT ;  /* 0x0000000507007c0c */ /* 0x002fda000bf06270 */
[----:B------:R-:W-:Y:S05]  /*0070*/  @P0 EXIT ;  /* 0x000000000000094d */ /* 0x000fea0003800000 */
[----:B------:R-:W0:Y:S01]  /*0080*/  LDC.64 R4, c[0x0][0x388] ;  /* 0x0000e200ff047b82 */ /* 0x000e220000000a00 */
[----:B------:R-:W1:Y:S01]  /*0090*/  LDCU.64 UR4, c[0x0][0x358] ;  /* 0x00006b00ff0477ac */ /* 0x000e620008000a00 */
[----:B------:R-:W2:Y:S06]  /*00a0*/  LDCU UR6, c[0x0][0x384] ;  /* 0x00007080ff0677ac */ /* 0x000eac0008000800 */
[----:B------:R-:W3:Y:S01]  /*00b0*/  LDC.64 R2, c[0x0][0x390] ;  /* 0x0000e400ff027b82 */ /* 0x000ee20000000a00 */
[----:B0-----:R-:W-:-:S06]  /*00c0*/  IMAD.WIDE R4, R7, 0x4, R4 ;  /* 0x0000000407047825 */ /* 0x001fcc00078e0204 */
[----:B-1----:R-:W2:Y:S01]  /*00d0*/  LDG.E R5, desc[UR4][R4.64] ;  /* 0x0000000404057981 */ /* 0x002ea2000c1e1900 */
[----:B---3--:R-:W-:-:S05]  /*00e0*/  IMAD.WIDE R2, R7, 0x4, R2 ;  /* 0x0000000407027825 */ /* 0x008fca00078e0202 */
[----:B------:R-:W2:Y:S02]  /*00f0*/  LDG.E R0, desc[UR4][R2.64] ;  /* 0x0000000402007981 */ /* 0x000ea4000c1e1900 */
[----:B--2---:R-:W-:-:S05]  /*0100*/  FFMA R7, R0, UR6, R5 ;  /* 0x0000000600077c23 */ /* 0x004fca0008000005 */
[----:B------:R-:W-:Y:S01]  /*0110*/  STG.E desc[UR4][R2.64], R7 ;  /* 0x0000000702007986 */ /* 0x000fe2000c101904 */
[----:B------:R-:W-:Y:S05]  /*0120*/  EXIT ;  /* 0x000000000000794d */ /* 0x000fea0003800000 */
.L_x_0:
[----:B------:R-:W-:-:S00]  /*0130*/  BRA `(.L_x_0) ;  /* 0xfffffffc00fc7947 */ /* 0x000fc0000383ffff */
[----:B------:R-:W-:-:S00]  /*0140*/  NOP ;  /* 0x0000000000007918 */ /* 0x000fc00000000000 */
        /* <DEDUP_REMOVED lines=11> */
.L_x_1:


//--------------------- .nv.shared.reserved.0     --------------------------
	.section	.nv.shared.reserved.0,"aw",@nobits
	.weak		__nv_reservedSMEM_offset_0_alias
	.size		__nv_reservedSMEM_offset_0_alias, 0, 64
	.other		__nv_reservedSMEM_offset_0_alias,@"STO_CUDA_RESERVED_SHARED STV_DEFAULT"
__nv_reservedSMEM_offset_0_alias:
	.zero		0
	.zero		64


//--------------------- .nv.constant0._Z5saxpyifPfS_ --------------------------
	.section	.nv.constant0._Z5saxpyifPfS_,"a",@progbits
	.sectionflags	@""
	.align	4
.nv.constant0._Z5saxpyifPfS_:
	.zero		920


//--------------------- SYMBOLS --------------------------

	.type		.nv.reservedSmem.offset0,@object
	.size		.nv.reservedSmem.offset0,0x4
